//
// Generated by NVIDIA NVVM Compiler
//
// Compiler Build ID: CL-36424714
// Cuda compilation tools, release 13.0, V13.0.88
// Based on NVVM 20.0.0
//

.version 9.0
.target sm_100
.address_size 64

	// .globl	_Z8f_kernelPi

.visible .entry _Z8f_kernelPi(
	.param .u64 .ptr .align 1 _Z8f_kernelPi_param_0
)
{
	.reg .pred 	%p<2>;
	.reg .b32 	%r<3>;
	.reg .b64 	%rd<3>;

	ld.param.u64 	%rd1, [_Z8f_kernelPi_param_0];
	mov.u32 	%r1, %tid.x;
	setp.ne.s32 	%p1, %r1, 0;
	@%p1 bra 	$L__BB0_2;
	cvta.to.global.u64 	%rd2, %rd1;
	mov.b32 	%r2, 0;
	st.global.u32 	[%rd2], %r2;
$L__BB0_2:
	ret;

}


// ===== COMPILED SASS (sm_100) =====

	.target	sm_100

	.elftype	@"ET_EXEC"


//--------------------- .note.nv.tkinfo           --------------------------
	.section	.note.nv.tkinfo,"",@"SHT_NOTE"
	.sectionflags	@"SHF_NOTE_NV_TKINFO"
	.tkinfo
        /*0018*/ 	.word	0x00000002
        /*0030*/ 	.string	""
        /*0030*/ 	.string	"ptxas"
        /*0030*/ 	.string	"Cuda compilation tools, release 13.0, V13.0.88"
        /*0030*/ 	.string	"Build cuda_13.0.r13.0/compiler.36424714_0"
        /*0030*/ 	.string	"-arch sm_100 -m 64 "



//--------------------- .note.nv.cuinfo           --------------------------
	.section	.note.nv.cuinfo,"",@"SHT_NOTE"
	.sectionflags	@"SHF_NOTE_NV_CUINFO"
        /*0018*/ 	.short	0x0002
        /*001a*/ 	.short	0x0064
        /*001c*/ 	.short	0x0082
	.zero		2


//--------------------- .nv.info                  --------------------------
	.section	.nv.info,"",@"SHT_CUDA_INFO"
	.align	4


	//----- nvinfo : EIATTR_REGCOUNT
	.align		4
        /*0000*/ 	.byte	0x04, 0x2f
        /*0002*/ 	.short	(.L_1 - .L_0)
	.align		4
.L_0:
        /*0004*/ 	.word	index@(_Z8f_kernelPi)
        /*0008*/ 	.word	0x00000006


	//----- nvinfo : EIATTR_FRAME_SIZE
	.align		4
.L_1:
        /*000c*/ 	.byte	0x04, 0x11
        /*000e*/ 	.short	(.L_3 - .L_2)
	.align		4
.L_2:
        /*0010*/ 	.word	index@(_Z8f_kernelPi)
        /*0014*/ 	.word	0x00000000


	//----- nvinfo : EIATTR_MIN_STACK_SIZE
	.align		4
.L_3:
        /*0018*/ 	.byte	0x04, 0x12
        /*001a*/ 	.short	(.L_5 - .L_4)
	.align		4
.L_4:
        /*001c*/ 	.word	index@(_Z8f_kernelPi)
        /*0020*/ 	.word	0x00000000
.L_5:


//--------------------- .nv.compat                --------------------------
	.section	.nv.compat,"",@"SHT_CUDA_COMPAT_INFO"
	.align	4
        /*0000*/ 	.byte	0x02, 0x09, 0x00, 0x00, 0x02, 0x02, 0x01, 0x00, 0x02, 0x05, 0x05, 0x00, 0x03, 0x07, 0x01, 0x01
        /*0010*/ 	.byte	0x02, 0x03, 0x00, 0x00, 0x02, 0x06, 0x01, 0x00, 0x04, 0x0b, 0x08, 0x00, 0x09, 0x00, 0x00, 0x00
        /*0020*/ 	.byte	0x00, 0x00, 0x00, 0x00


//--------------------- .nv.info._Z8f_kernelPi    --------------------------
	.section	.nv.info._Z8f_kernelPi,"",@"SHT_CUDA_INFO"
	.sectionflags	@""
	.align	4


	//----- nvinfo : EIATTR_CUDA_API_VERSION
	.align		4
        /*0000*/ 	.byte	0x04, 0x37
        /*0002*/ 	.short	(.L_7 - .L_6)
.L_6:
        /*0004*/ 	.word	0x00000082


	//----- nvinfo : EIATTR_KPARAM_INFO
	.align		4
.L_7:
        /*0008*/ 	.byte	0x04, 0x17
        /*000a*/ 	.short	(.L_9 - .L_8)
.L_8:
        /*000c*/ 	.word	0x00000000
        /*0010*/ 	.short	0x0000
        /*0012*/ 	.short	0x0000
        /*0014*/ 	.byte	0x00, 0xf5, 0x21, 0x00


	//----- nvinfo : EIATTR_SPARSE_MMA_MASK
	.align		4
.L_9:
        /*0018*/ 	.byte	0x03, 0x50
        /*001a*/ 	.short	0x0000


	//----- nvinfo : EIATTR_MAXREG_COUNT
	.align		4
        /*001c*/ 	.byte	0x03, 0x1b
        /*001e*/ 	.short	0x00ff


	//----- nvinfo : EIATTR_MERCURY_ISA_VERSION
	.align		4
        /*0020*/ 	.byte	0x03, 0x5f
        /*0022*/ 	.short	0x0101


	//----- nvinfo : EIATTR_VRC_CTA_INIT_COUNT
	.align		4
        /*0024*/ 	.byte	0x02, 0x4a
	.zero		1
	.zero		1


	//----- nvinfo : EIATTR_EXIT_INSTR_OFFSETS
	.align		4
        /*0028*/ 	.byte	0x04, 0x1c
        /*002a*/ 	.short	(.L_11 - .L_10)


	//   ....[0]....
.L_10:
        /*002c*/ 	.word	0x00000030


	//   ....[1]....
        /*0030*/ 	.word	0x00000070


	//----- nvinfo : EIATTR_CBANK_PARAM_SIZE
	.align		4
.L_11:
        /*0034*/ 	.byte	0x03, 0x19
        /*0036*/ 	.short	0x0008


	//----- nvinfo : EIATTR_PARAM_CBANK
	.align		4
        /*0038*/ 	.byte	0x04, 0x0a
        /*003a*/ 	.short	(.L_13 - .L_12)
	.align		4
.L_12:
        /*003c*/ 	.word	index@(.nv.constant0._Z8f_kernelPi)
        /*0040*/ 	.short	0x0380
        /*0042*/ 	.short	0x0008


	//----- nvinfo : EIATTR_SW_WAR
	.align		4
.L_13:
        /*0044*/ 	.byte	0x04, 0x36
        /*0046*/ 	.short	(.L_15 - .L_14)
.L_14:
        /*0048*/ 	.word	0x00000008
.L_15:


//--------------------- .nv.callgraph             --------------------------
	.section	.nv.callgraph,"",@"SHT_CUDA_CALLGRAPH"
	.align	4
	.sectionentsize	8
	.align		4
        /*0000*/ 	.word	0x00000000
	.align		4
        /*0004*/ 	.word	0xffffffff
	.align		4
        /*0008*/ 	.word	0x00000000
	.align		4
        /*000c*/ 	.word	0xfffffffe
	.align		4
        /*0010*/ 	.word	0x00000000
	.align		4
        /*0014*/ 	.word	0xfffffffd
	.align		4
        /*0018*/ 	.word	0x00000000
	.align		4
        /*001c*/ 	.word	0xfffffffc


//--------------------- .text._Z8f_kernelPi       --------------------------
	.section	.text._Z8f_kernelPi,"ax",@progbits
	.align	128
        .global         _Z8f_kernelPi
        .type           _Z8f_kernelPi,@function
        .size           _Z8f_kernelPi,(.L_x_1 - _Z8f_kernelPi)
        .other          _Z8f_kernelPi,@"STO_CUDA_ENTRY STV_DEFAULT"
_Z8f_kernelPi:
.text._Z8f_kernelPi:
[----:B------:R-:W-:Y:S01]  /*0000*/  LDC R1, c[0x0][0x37c] ;  /* 0x0000df00ff017b82 */ /* 0x000fe20000000800 */
[----:B------:R-:W0:Y:S02]  /*0010*/  S2R R0, SR_TID.X ;  /* 0x0000000000007919 */ /* 0x000e240000002100 */
[----:B0-----:R-:W-:-:S13]  /*0020*/  ISETP.NE.AND P0, PT, R0, RZ, PT ;  /* 0x000000ff0000720c */ /* 0x001fda0003f05270 */
[----:B------:R-:W-:Y:S05]  /*0030*/  @P0 EXIT ;  /* 0x000000000000094d */ /* 0x000fea0003800000 */
[----:B------:R-:W0:Y:S01]  /*0040*/  LDC.64 R2, c[0x0][0x380] ;  /* 0x0000e000ff027b82 */ /* 0x000e220000000a00 */
[----:B------:R-:W0:Y:S02]  /*0050*/  LDCU.64 UR4, c[0x0][0x358] ;  /* 0x00006b00ff0477ac */ /* 0x000e240008000a00 */
[----:B0-----:R-:W-:Y:S01]  /*0060*/  STG.E desc[UR4][R2.64], RZ ;  /* 0x000000ff02007986 */ /* 0x001fe2000c101904 */
[----:B------:R-:W-:Y:S05]  /*0070*/  EXIT ;  /* 0x000000000000794d */ /* 0x000fea0003800000 */
.L_x_0:
[----:B------:R-:W-:-:S00]  /*0080*/  BRA `(.L_x_0) ;  /* 0xfffffffc00fc7947 */ /* 0x000fc0000383ffff */
[----:B------:R-:W-:-:S00]  /*0090*/  NOP ;  /* 0x0000000000007918 */ /* 0x000fc00000000000 */
        /* <DEDUP_REMOVED lines=14> */
.L_x_1:


//--------------------- .nv.shared.reserved.0     --------------------------
	.section	.nv.shared.reserved.0,"aw",@nobits
	.weak		__nv_reservedSMEM_offset_0_alias
	.size		__nv_reservedSMEM_offset_0_alias, 0, 64
	.other		__nv_reservedSMEM_offset_0_alias,@"STO_CUDA_RESERVED_SHARED STV_DEFAULT"
__nv_reservedSMEM_offset_0_alias:
	.zero		0
	.zero		64


//--------------------- .nv.constant0._Z8f_kernelPi --------------------------
	.section	.nv.constant0._Z8f_kernelPi,"a",@progbits
	.sectionflags	@""
	.align	4
.nv.constant0._Z8f_kernelPi:
	.zero		904


//--------------------- SYMBOLS --------------------------

	.type		.nv.reservedSmem.offset0,@object
	.size		.nv.reservedSmem.offset0,0x4
